	.headerflags	@"EF_CUDA_TEXMODE_UNIFIED EF_CUDA_64BIT_ADDRESS EF_CUDA_ACCELERATORS EF_CUDA_SM90 EF_CUDA_VIRTUAL_SM(EF_CUDA_SM90)"
	.elftype	@"ET_EXEC"


//--------------------- .nv.info                  --------------------------
	.section	.nv.info,"",@"SHT_CUDA_INFO"
	.align	4


	//----- nvinfo : EIATTR_REGCOUNT
	.align		4
        /*0000*/ 	.byte	0x04, 0x2f
        /*0002*/ 	.short	(.L_1 - .L_0)
	.align		4
.L_0:
        /*0004*/ 	.word	index@(triton_poi_fused__unsafe_index_add_mul_sub_19)
        /*0008*/ 	.word	0x00000013


	//----- nvinfo : EIATTR_MIN_STACK_SIZE
	.align		4
.L_1:
        /*000c*/ 	.byte	0x04, 0x12
        /*000e*/ 	.short	(.L_3 - .L_2)
	.align		4
.L_2:
        /*0010*/ 	.word	index@(triton_poi_fused__unsafe_index_add_mul_sub_19)
        /*0014*/ 	.word	0x00000000


	//----- nvinfo : EIATTR_FRAME_SIZE
	.align		4
.L_3:
        /*0018*/ 	.byte	0x04, 0x11
        /*001a*/ 	.short	(.L_5 - .L_4)
	.align		4
.L_4:
        /*001c*/ 	.word	index@(triton_poi_fused__unsafe_index_add_mul_sub_19)
        /*0020*/ 	.word	0x00000000


	//----- nvinfo : EIATTR_MIN_STACK_SIZE
	.align		4
.L_5:
        /*0024*/ 	.byte	0x04, 0x12
        /*0026*/ 	.short	(.L_7 - .L_6)
	.align		4
.L_6:
        /*0028*/ 	.word	index@(triton_poi_fused__unsafe_index_add_mul_sub_19)
        /*002c*/ 	.word	0x00000000
.L_7:


//--------------------- .nv.info.triton_poi_fused__unsafe_index_add_mul_sub_19 --------------------------
	.section	.nv.info.triton_poi_fused__unsafe_index_add_mul_sub_19,"",@"SHT_CUDA_INFO"
	.sectionflags	@""
	.align	4


	//----- nvinfo : EIATTR_CUDA_API_VERSION
	.align		4
        /*0000*/ 	.byte	0x04, 0x37
        /*0002*/ 	.short	(.L_9 - .L_8)
.L_8:
        /*0004*/ 	.word	0x0000007c


	//----- nvinfo : EIATTR_KPARAM_INFO
	.align		4
.L_9:
        /*0008*/ 	.byte	0x04, 0x17
        /*000a*/ 	.short	(.L_11 - .L_10)
.L_10:
        /*000c*/ 	.word	0x00000000
        /*0010*/ 	.short	0x0006
        /*0012*/ 	.short	0x0030
        /*0014*/ 	.byte	0x00, 0xf0, 0x11, 0x00


	//----- nvinfo : EIATTR_KPARAM_INFO
	.align		4
.L_11:
        /*0018*/ 	.byte	0x04, 0x17
        /*001a*/ 	.short	(.L_13 - .L_12)
.L_12:
        /*001c*/ 	.word	0x00000000
        /*0020*/ 	.short	0x0005
        /*0022*/ 	.short	0x0028
        /*0024*/ 	.byte	0x00, 0xf4, 0x21, 0x00


	//----- nvinfo : EIATTR_KPARAM_INFO
	.align		4
.L_13:
        /*0028*/ 	.byte	0x04, 0x17
        /*002a*/ 	.short	(.L_15 - .L_14)
.L_14:
        /*002c*/ 	.word	0x00000000
        /*0030*/ 	.short	0x0004
        /*0032*/ 	.short	0x0020
        /*0034*/ 	.byte	0x00, 0xf4, 0x21, 0x00


	//----- nvinfo : EIATTR_KPARAM_INFO
	.align		4
.L_15:
        /*0038*/ 	.byte	0x04, 0x17
        /*003a*/ 	.short	(.L_17 - .L_16)
.L_16:
        /*003c*/ 	.word	0x00000000
        /*0040*/ 	.short	0x0003
        /*0042*/ 	.short	0x0018
        /*0044*/ 	.byte	0x00, 0xf4, 0x21, 0x00


	//----- nvinfo : EIATTR_KPARAM_INFO
	.align		4
.L_17:
        /*0048*/ 	.byte	0x04, 0x17
        /*004a*/ 	.short	(.L_19 - .L_18)
.L_18:
        /*004c*/ 	.word	0x00000000
        /*0050*/ 	.short	0x0002
        /*0052*/ 	.short	0x0010
        /*0054*/ 	.byte	0x00, 0xf4, 0x21, 0x00


	//----- nvinfo : EIATTR_KPARAM_INFO
	.align		4
.L_19:
        /*0058*/ 	.byte	0x04, 0x17
        /*005a*/ 	.short	(.L_21 - .L_20)
.L_20:
        /*005c*/ 	.word	0x00000000
        /*0060*/ 	.short	0x0001
        /*0062*/ 	.short	0x0008
        /*0064*/ 	.byte	0x00, 0xf4, 0x21, 0x00


	//----- nvinfo : EIATTR_KPARAM_INFO
	.align		4
.L_21:
        /*0068*/ 	.byte	0x04, 0x17
        /*006a*/ 	.short	(.L_23 - .L_22)
.L_22:
        /*006c*/ 	.word	0x00000000
        /*0070*/ 	.short	0x0000
        /*0072*/ 	.short	0x0000
        /*0074*/ 	.byte	0x00, 0xf4, 0x21, 0x00


	//----- nvinfo : EIATTR_SPARSE_MMA_MASK
	.align		4
.L_23:
        /*0078*/ 	.byte	0x03, 0x50
        /*007a*/ 	.short	0x0000


	//----- nvinfo : EIATTR_MAXREG_COUNT
	.align		4
        /*007c*/ 	.byte	0x03, 0x1b
        /*007e*/ 	.short	0x00ff


	//----- nvinfo : EIATTR_EXIT_INSTR_OFFSETS
	.align		4
        /*0080*/ 	.byte	0x04, 0x1c
        /*0082*/ 	.short	(.L_25 - .L_24)


	//   ....[0]....
.L_24:
        /*0084*/ 	.word	0x00000510


	//   ....[1]....
        /*0088*/ 	.word	0x00000530


	//----- nvinfo : EIATTR_REQNTID
	.align		4
.L_25:
        /*008c*/ 	.byte	0x04, 0x10
        /*008e*/ 	.short	(.L_27 - .L_26)
.L_26:
        /*0090*/ 	.word	0x00000080
        /*0094*/ 	.word	0x00000001
        /*0098*/ 	.word	0x00000001


	//----- nvinfo : EIATTR_CBANK_PARAM_SIZE
	.align		4
.L_27:
        /*009c*/ 	.byte	0x03, 0x19
        /*009e*/ 	.short	0x0034


	//----- nvinfo : EIATTR_PARAM_CBANK
	.align		4
        /*00a0*/ 	.byte	0x04, 0x0a
        /*00a2*/ 	.short	(.L_29 - .L_28)
	.align		4
.L_28:
        /*00a4*/ 	.word	index@(.nv.constant0.triton_poi_fused__unsafe_index_add_mul_sub_19)
        /*00a8*/ 	.short	0x0210
        /*00aa*/ 	.short	0x0034


	//----- nvinfo : EIATTR_SW_WAR
	.align		4
.L_29:
        /*00ac*/ 	.byte	0x04, 0x36
        /*00ae*/ 	.short	(.L_31 - .L_30)
.L_30:
        /*00b0*/ 	.word	0x00000008
.L_31:


//--------------------- .nv.callgraph             --------------------------
	.section	.nv.callgraph,"",@"SHT_CUDA_CALLGRAPH"
	.align	4
	.sectionentsize	8
	.align		4
        /*0000*/ 	.word	0x00000000
	.align		4
        /*0004*/ 	.word	0xffffffff
	.align		4
        /*0008*/ 	.word	0x00000000
	.align		4
        /*000c*/ 	.word	0xfffffffe
	.align		4
        /*0010*/ 	.word	0x00000000
	.align		4
        /*0014*/ 	.word	0xfffffffd
	.align		4
        /*0018*/ 	.word	0x00000000
	.align		4
        /*001c*/ 	.word	0xfffffffc


//--------------------- .text.triton_poi_fused__unsafe_index_add_mul_sub_19 --------------------------
	.section	.text.triton_poi_fused__unsafe_index_add_mul_sub_19,"ax",@progbits
	.align	128
        .global         triton_poi_fused__unsafe_index_add_mul_sub_19
        .type           triton_poi_fused__unsafe_index_add_mul_sub_19,@function
        .size           triton_poi_fused__unsafe_index_add_mul_sub_19,(.L_x_1 - triton_poi_fused__unsafe_index_add_mul_sub_19)
        .other          triton_poi_fused__unsafe_index_add_mul_sub_19,@"STO_CUDA_ENTRY STV_DEFAULT"
triton_poi_fused__unsafe_index_add_mul_sub_19:
.text.triton_poi_fused__unsafe_index_add_mul_sub_19:
[----:B------:R-:W0:Y:S02]  /*0000*/  LDC R1, c[0x0][0x28] ;  /* 0x00000a00ff017b82 */ /* 0x000e240000000800 */
[----:B------:R-:W1:Y:S01]  /*0010*/  S2R R0, SR_TID.X ;  /* 0x0000000000007919 */ /* 0x000e620000002100 */
[----:B------:R-:W2:Y:S01]  /*0020*/  LDC.64 R12, c[0x0][0x218] ;  /* 0x00008600ff0c7b82 */ /* 0x000ea20000000a00 */
[----:B------:R-:W-:Y:S01]  /*0030*/  CS2R R14, SRZ ;  /* 0x00000000000e7805 */ /* 0x000fe2000001ff00 */
[----:B------:R-:W-:Y:S01]  /*0040*/  ULDC.64 UR4, c[0x0][0x208] ;  /* 0x0000820000047ab9 */ /* 0x000fe20000000a00 */
[----:B------:R-:W3:Y:S01]  /*0050*/  S2R R3, SR_CTAID.X ;  /* 0x0000000000037919 */ /* 0x000ee20000002500 */
[----:B------:R-:W-:-:S04]  /*0060*/  ULDC.64 UR6, c[0x0][0x220] ;  /* 0x0000880000067ab9 */ /* 0x000fc80000000a00 */
[----:B------:R-:W4:Y:S08]  /*0070*/  LDC.64 R8, c[0x0][0x228] ;  /* 0x00008a00ff087b82 */ /* 0x000f300000000a00 */
[----:B------:R-:W5:Y:S01]  /*0080*/  LDC.64 R6, c[0x0][0x210] ;  /* 0x00008400ff067b82 */ /* 0x000f620000000a00 */
[----:B-1----:R-:W-:-:S05]  /*0090*/  LOP3.LUT R0, R0, 0x7f, RZ, 0xc0, !PT ;  /* 0x0000007f00007812 */ /* 0x002fca00078ec0ff */
[----:B---3--:R-:W-:-:S05]  /*00a0*/  IMAD R0, R3, 0x80, R0 ;  /* 0x0000008003007824 */ /* 0x008fca00078e0200 */
[----:B------:R-:W-:Y:S02]  /*00b0*/  SHF.R.S32.HI R5, RZ, 0x1f, R0 ;  /* 0x0000001fff057819 */ /* 0x000fe40000011400 */
[----:B------:R-:W-:Y:S02]  /*00c0*/  ISETP.GE.AND P0, PT, R0, 0x100, PT ;  /* 0x000001000000780c */ /* 0x000fe40003f06270 */
[----:B------:R-:W-:-:S04]  /*00d0*/  LEA.HI R5, R5, R0, RZ, 0x2 ;  /* 0x0000000005057211 */ /* 0x000fc800078f10ff */
[----:B------:R-:W-:Y:S02]  /*00e0*/  LOP3.LUT R11, R5, 0xfffffffc, RZ, 0xc0, !PT ;  /* 0xfffffffc050b7812 */ /* 0x000fe400078ec0ff */
[----:B------:R-:W-:Y:S02]  /*00f0*/  SHF.R.S32.HI R10, RZ, 0x2, R5 ;  /* 0x00000002ff0a7819 */ /* 0x000fe40000011405 */
[----:B------:R-:W-:Y:S01]  /*0100*/  CS2R R4, SRZ ;  /* 0x0000000000047805 */ /* 0x000fe2000001ff00 */
[----:B------:R-:W-:Y:S01]  /*0110*/  IMAD.IADD R2, R0, 0x1, -R11 ;  /* 0x0000000100027824 */ /* 0x000fe200078e0a0b */
[----:B------:R-:W-:-:S03]  /*0120*/  LEA.HI R11, R10, R10, RZ, 0x2 ;  /* 0x0000000a0a0b7211 */ /* 0x000fc600078f10ff */
[----:B--2---:R-:W-:-:S04]  /*0130*/  IMAD.WIDE R12, R2, 0x8, R12 ;  /* 0x00000008020c7825 */ /* 0x004fc800078e020c */
[----:B----4-:R-:W-:Y:S01]  /*0140*/  IMAD.WIDE R8, R2, 0x8, R8 ;  /* 0x0000000802087825 */ /* 0x010fe200078e0208 */
[----:B------:R1:W2:Y:S01]  /*0150*/  @!P0 LDG.E.EL.64 R14, desc[UR4][R12.64] ;  /* 0x000000040c0e8981 */ /* 0x0002a2000c2e1b00 */
[----:B------:R-:W-:-:S03]  /*0160*/  LOP3.LUT R11, R11, 0xfffffffc, RZ, 0xc0, !PT ;  /* 0xfffffffc0b0b7812 */ /* 0x000fc600078ec0ff */
[----:B------:R3:W4:Y:S02]  /*0170*/  @!P0 LDG.E.EL.64 R4, desc[UR4][R8.64] ;  /* 0x0000000408048981 */ /* 0x000724000c2e1b00 */
[----:B------:R-:W-:-:S04]  /*0180*/  IMAD.IADD R11, R10, 0x1, -R11 ;  /* 0x000000010a0b7824 */ /* 0x000fc800078e0a0b */
[----:B-----5:R-:W-:Y:S01]  /*0190*/  IMAD.WIDE R10, R11, 0x8, R6 ;  /* 0x000000080b0a7825 */ /* 0x020fe200078e0206 */
[----:B------:R-:W-:-:S06]  /*01a0*/  CS2R R6, SRZ ;  /* 0x0000000000067805 */ /* 0x000fcc000001ff00 */
[----:B------:R5:W5:Y:S01]  /*01b0*/  @!P0 LDG.E.EL.64 R6, desc[UR4][R10.64] ;  /* 0x000000040a068981 */ /* 0x000b62000c2e1b00 */
[----:B------:R-:W-:-:S04]  /*01c0*/  SHF.R.S32.HI R3, RZ, 0x18, R3 ;  /* 0x00000018ff037819 */ /* 0x000fc80000011403 */
[----:B------:R-:W-:-:S04]  /*01d0*/  SGXT R3, R3, 0x1 ;  /* 0x000000010303781a */ /* 0x000fc80000000200 */
[CC--:B------:R-:W-:Y:S02]  /*01e0*/  LEA.HI R16, R3.reuse, R0.reuse, RZ, 0x4 ;  /* 0x0000000003107211 */ /* 0x0c0fe400078f20ff */
[----:B------:R-:W-:Y:S02]  /*01f0*/  LEA.HI R3, R3, R0, RZ, 0x6 ;  /* 0x0000000003037211 */ /* 0x000fe400078f30ff */
[----:B------:R-:W-:Y:S02]  /*0200*/  SHF.R.S32.HI R16, RZ, 0x4, R16 ;  /* 0x00000004ff107819 */ /* 0x000fe40000011410 */
[----:B------:R-:W-:Y:S02]  /*0210*/  SHF.R.S32.HI R3, RZ, 0x6, R3 ;  /* 0x00000006ff037819 */ /* 0x000fe40000011403 */
[----:B-1----:R-:W-:-:S03]  /*0220*/  LEA.HI R12, R16, R16, RZ, 0x2 ;  /* 0x00000010100c7211 */ /* 0x002fc600078f10ff */
[----:B------:R-:W-:Y:S01]  /*0230*/  IMAD R3, R3, 0x90, RZ ;  /* 0x0000009003037824 */ /* 0x000fe200078e02ff */
[----:B------:R-:W-:-:S05]  /*0240*/  LOP3.LUT R13, R12, 0xfffffffc, RZ, 0xc0, !PT ;  /* 0xfffffffc0c0d7812 */ /* 0x000fca00078ec0ff */
[----:B---3--:R-:W-:Y:S02]  /*0250*/  IMAD.IADD R8, R16, 0x1, -R13 ;  /* 0x0000000110087824 */ /* 0x008fe400078e0a0d */
[C---:B--2---:R-:W-:Y:S01]  /*0260*/  IMAD.SHL.U32 R12, R14.reuse, 0x4, RZ ;  /* 0x000000040e0c7824 */ /* 0x044fe200078e00ff */
[----:B------:R-:W-:Y:S02]  /*0270*/  SHF.L.U64.HI R13, R14, 0x2, R15 ;  /* 0x000000020e0d7819 */ /* 0x000fe4000001020f */
[----:B------:R-:W-:Y:S01]  /*0280*/  ISETP.GE.AND P1, PT, R15, RZ, PT ;  /* 0x000000ff0f00720c */ /* 0x000fe20003f26270 */
[C---:B----4-:R-:W-:Y:S01]  /*0290*/  IMAD.SHL.U32 R9, R4.reuse, 0x4, RZ ;  /* 0x0000000404097824 */ /* 0x050fe200078e00ff */
[----:B-----5:R-:W-:Y:S02]  /*02a0*/  IADD3 R11, P2, R12, 0x18, RZ ;  /* 0x000000180c0b7810 */ /* 0x020fe40007f5e0ff */
[----:B------:R-:W-:Y:S02]  /*02b0*/  SHF.L.U64.HI R10, R4, 0x2, R5 ;  /* 0x00000002040a7819 */ /* 0x000fe40000010205 */
[----:B------:R-:W-:Y:S01]  /*02c0*/  IADD3 R4, P3, R9, 0x18, RZ ;  /* 0x0000001809047810 */ /* 0x000fe20007f7e0ff */
[----:B------:R-:W-:Y:S01]  /*02d0*/  IMAD.X R14, RZ, RZ, R13, P2 ;  /* 0x000000ffff0e7224 */ /* 0x000fe200010e060d */
[----:B------:R-:W-:-:S02]  /*02e0*/  ISETP.GE.AND P2, PT, R5, RZ, PT ;  /* 0x000000ff0500720c */ /* 0x000fc40003f46270 */
[----:B------:R-:W-:Y:S01]  /*02f0*/  SEL R11, R11, R12, !P1 ;  /* 0x0000000c0b0b7207 */ /* 0x000fe20004800000 */
[----:B------:R-:W-:Y:S01]  /*0300*/  IMAD.X R5, RZ, RZ, R10, P3 ;  /* 0x000000ffff057224 */ /* 0x000fe200018e060a */
[----:B------:R-:W-:Y:S02]  /*0310*/  SEL R4, R4, R9, !P2 ;  /* 0x0000000904047207 */ /* 0x000fe40005000000 */
[----:B------:R-:W-:Y:S02]  /*0320*/  SEL R14, R14, R13, !P1 ;  /* 0x0000000d0e0e7207 */ /* 0x000fe40004800000 */
[----:B------:R-:W-:Y:S02]  /*0330*/  SEL R5, R5, R10, !P2 ;  /* 0x0000000a05057207 */ /* 0x000fe40005000000 */
[----:B------:R-:W-:Y:S02]  /*0340*/  LEA R12, P3, R11, UR6, 0x2 ;  /* 0x000000060b0c7c11 */ /* 0x000fe4000f8610ff */
[----:B------:R-:W-:-:S02]  /*0350*/  LEA R10, P4, R4, UR6, 0x2 ;  /* 0x00000006040a7c11 */ /* 0x000fc4000f8810ff */
[----:B------:R-:W-:Y:S02]  /*0360*/  IADD3 R9, P2, R6, 0x6, RZ ;  /* 0x0000000606097810 */ /* 0x000fe40007f5e0ff */
[----:B------:R-:W-:Y:S02]  /*0370*/  LEA.HI.X R13, R11, UR7, R14, 0x2, P3 ;  /* 0x000000070b0d7c11 */ /* 0x000fe400098f140e */
[----:B------:R-:W-:Y:S01]  /*0380*/  LEA.HI.X R11, R4, UR7, R5, 0x2, P4 ;  /* 0x00000007040b7c11 */ /* 0x000fe2000a0f1405 */
[----:B------:R-:W-:Y:S01]  /*0390*/  IMAD.X R15, RZ, RZ, R7, P2 ;  /* 0x000000ffff0f7224 */ /* 0x000fe200010e0607 */
[----:B------:R-:W1:Y:S01]  /*03a0*/  LDC.64 R4, c[0x0][0x230] ;  /* 0x00008c00ff047b82 */ /* 0x000e620000000a00 */
[----:B------:R-:W-:Y:S01]  /*03b0*/  ISETP.GE.AND P1, PT, R7, RZ, PT ;  /* 0x000000ff0700720c */ /* 0x000fe20003f26270 */
[----:B------:R-:W-:-:S03]  /*03c0*/  IMAD.WIDE R12, R8, 0x4, R12 ;  /* 0x00000004080c7825 */ /* 0x000fc600078e020c */
[----:B------:R-:W-:Y:S01]  /*03d0*/  SEL R9, R9, R6, !P1 ;  /* 0x0000000609097207 */ /* 0x000fe20004800000 */
[----:B------:R-:W-:Y:S01]  /*03e0*/  IMAD.WIDE R10, R8, 0x4, R10 ;  /* 0x00000004080a7825 */ /* 0x000fe200078e020a */
[----:B------:R-:W-:-:S03]  /*03f0*/  SEL R7, R15, R7, !P1 ;  /* 0x000000070f077207 */ /* 0x000fc60004800000 */
[----:B------:R-:W-:-:S04]  /*0400*/  IMAD.WIDE.U32 R12, R9, 0x60, R12 ;  /* 0x00000060090c7825 */ /* 0x000fc800078e000c */
[----:B------:R-:W-:Y:S02]  /*0410*/  IMAD R7, R7, 0x60, RZ ;  /* 0x0000006007077824 */ /* 0x000fe400078e02ff */
[----:B------:R-:W-:-:S04]  /*0420*/  IMAD.WIDE.U32 R10, R9, 0x60, R10 ;  /* 0x00000060090a7825 */ /* 0x000fc800078e000a */
[----:B------:R-:W-:Y:S02]  /*0430*/  IMAD.IADD R13, R13, 0x1, R7 ;  /* 0x000000010d0d7824 */ /* 0x000fe400078e0207 */
[----:B------:R-:W-:Y:S01]  /*0440*/  IMAD.IADD R11, R7, 0x1, R11 ;  /* 0x00000001070b7824 */ /* 0x000fe200078e020b */
[----:B------:R-:W-:Y:S01]  /*0450*/  CS2R R6, SRZ ;  /* 0x0000000000067805 */ /* 0x000fe2000001ff00 */
[----:B------:R-:W-:Y:S02]  /*0460*/  IMAD.MOV.U32 R8, RZ, RZ, RZ ;  /* 0x000000ffff087224 */ /* 0x000fe400078e00ff */
[----:B------:R-:W-:-:S04]  /*0470*/  IMAD.WIDE R12, R3, 0x4, R12 ;  /* 0x00000004030c7825 */ /* 0x000fc800078e020c */
[----:B------:R-:W-:Y:S01]  /*0480*/  IMAD.WIDE R10, R3, 0x4, R10 ;  /* 0x00000004030a7825 */ /* 0x000fe200078e020a */
[----:B------:R-:W2:Y:S03]  /*0490*/  @!P0 LDG.E.EL R7, desc[UR4][R12.64] ;  /* 0x000000040c078981 */ /* 0x000ea6000c2e1900 */
[----:B-1----:R-:W-:Y:S01]  /*04a0*/  IMAD.WIDE R4, R2, 0x4, R4 ;  /* 0x0000000402047825 */ /* 0x002fe200078e0204 */
[----:B------:R-:W2:Y:S01]  /*04b0*/  @!P0 LDG.E.EL R8, desc[UR4][R10.64] ;  /* 0x000000040a088981 */ /* 0x000ea2000c2e1900 */
[----:B------:R-:W1:Y:S03]  /*04c0*/  LDC.64 R2, c[0x0][0x238] ;  /* 0x00008e00ff027b82 */ /* 0x000e660000000a00 */
[----:B------:R-:W3:Y:S01]  /*04d0*/  @!P0 LDG.E.EL R6, desc[UR4][R4.64] ;  /* 0x0000000404068981 */ /* 0x000ee2000c2e1900 */
[----:B-1----:R-:W-:-:S04]  /*04e0*/  IMAD.WIDE R2, R0, 0x4, R2 ;  /* 0x0000000400027825 */ /* 0x002fc800078e0202 */
[----:B--2---:R-:W-:-:S04]  /*04f0*/  FADD R8, R8, -R7 ;  /* 0x8000000708087221 */ /* 0x004fc80000000000 */
[----:B---3--:R-:W-:Y:S01]  /*0500*/  FFMA R7, R8, R6, R7 ;  /* 0x0000000608077223 */ /* 0x008fe20000000007 */
[----:B------:R-:W-:Y:S06]  /*0510*/  @P0 EXIT ;  /* 0x000000000000094d */ /* 0x000fec0003800000 */
[----:B------:R-:W-:Y:S01]  /*0520*/  STG.E desc[UR4][R2.64], R7 ;  /* 0x0000000702007986 */ /* 0x000fe2000c101904 */
[----:B------:R-:W-:Y:S05]  /*0530*/  EXIT ;  /* 0x000000000000794d */ /* 0x000fea0003800000 */
.L_x_0:
[----:B------:R-:W-:-:S00]  /*0540*/  BRA `(.L_x_0) ;  /* 0xfffffffc00fc7947 */ /* 0x000fc0000383ffff */
[----:B------:R-:W-:-:S00]  /*0550*/  NOP ;  /* 0x0000000000007918 */ /* 0x000fc00000000000 */
        /* <DEDUP_REMOVED lines=10> */
.L_x_1:


//--------------------- .nv.constant0.triton_poi_fused__unsafe_index_add_mul_sub_19 --------------------------
	.section	.nv.constant0.triton_poi_fused__unsafe_index_add_mul_sub_19,"a",@progbits
	.sectionflags	@""
	.align	4
.nv.constant0.triton_poi_fused__unsafe_index_add_mul_sub_19:
	.zero		580
